//
// Generated by NVIDIA NVVM Compiler
//
// Compiler Build ID: CL-36424714
// Cuda compilation tools, release 13.0, V13.0.88
// Based on NVVM 20.0.0
//

.version 9.0
.target sm_100
.address_size 64

	// .globl	_Z20vecAddKernelUnsharedPfS_S_i

.visible .entry _Z20vecAddKernelUnsharedPfS_S_i(
	.param .u64 .ptr .align 1 _Z20vecAddKernelUnsharedPfS_S_i_param_0,
	.param .u64 .ptr .align 1 _Z20vecAddKernelUnsharedPfS_S_i_param_1,
	.param .u64 .ptr .align 1 _Z20vecAddKernelUnsharedPfS_S_i_param_2,
	.param .u32 _Z20vecAddKernelUnsharedPfS_S_i_param_3
)
{
	.reg .pred 	%p<10>;
	.reg .b32 	%r<39>;
	.reg .b32 	%f<68>;
	.reg .b64 	%rd<67>;

	ld.param.u64 	%rd14, [_Z20vecAddKernelUnsharedPfS_S_i_param_0];
	ld.param.u64 	%rd15, [_Z20vecAddKernelUnsharedPfS_S_i_param_1];
	ld.param.u32 	%r17, [_Z20vecAddKernelUnsharedPfS_S_i_param_3];
	cvta.to.global.u64 	%rd1, %rd15;
	cvta.to.global.u64 	%rd2, %rd14;
	mov.u32 	%r18, %tid.y;
	mov.u32 	%r19, %ntid.y;
	mov.u32 	%r20, %ctaid.y;
	mad.lo.s32 	%r1, %r19, %r20, %r18;
	mov.u32 	%r21, %tid.x;
	mov.u32 	%r22, %ntid.x;
	mov.u32 	%r23, %ctaid.x;
	mad.lo.s32 	%r2, %r22, %r23, %r21;
	setp.lt.s32 	%p1, %r17, 1;
	mov.f32 	%f67, 0f00000000;
	@%p1 bra 	$L__BB0_12;
	mul.lo.s32 	%r3, %r17, %r1;
	and.b32  	%r4, %r17, 7;
	setp.lt.u32 	%p2, %r17, 8;
	mov.f32 	%f67, 0f00000000;
	mov.b32 	%r37, 0;
	@%p2 bra 	$L__BB0_4;
	and.b32  	%r37, %r17, 2147483640;
	neg.s32 	%r35, %r37;
	mul.wide.u32 	%rd16, %r17, 4;
	add.s64 	%rd3, %rd1, %rd16;
	mul.wide.u32 	%rd17, %r17, 8;
	add.s64 	%rd4, %rd1, %rd17;
	mul.wide.u32 	%rd18, %r17, 12;
	add.s64 	%rd5, %rd1, %rd18;
	mul.wide.u32 	%rd19, %r17, 16;
	add.s64 	%rd6, %rd1, %rd19;
	mul.wide.u32 	%rd20, %r17, 20;
	add.s64 	%rd7, %rd1, %rd20;
	mul.wide.u32 	%rd21, %r17, 24;
	add.s64 	%rd8, %rd1, %rd21;
	mul.wide.u32 	%rd22, %r17, 28;
	add.s64 	%rd9, %rd1, %rd22;
	mul.wide.u32 	%rd23, %r3, 4;
	add.s64 	%rd24, %rd23, %rd2;
	add.s64 	%rd66, %rd24, 16;
	mov.f32 	%f67, 0f00000000;
	mov.u32 	%r34, %r2;
$L__BB0_3:
	.pragma "nounroll";
	mul.wide.s32 	%rd25, %r34, 4;
	add.s64 	%rd26, %rd3, %rd25;
	add.s64 	%rd27, %rd4, %rd25;
	add.s64 	%rd28, %rd5, %rd25;
	add.s64 	%rd29, %rd6, %rd25;
	add.s64 	%rd30, %rd7, %rd25;
	add.s64 	%rd31, %rd8, %rd25;
	add.s64 	%rd32, %rd9, %rd25;
	add.s64 	%rd33, %rd1, %rd25;
	ld.global.f32 	%f17, [%rd66+-16];
	ld.global.f32 	%f18, [%rd33];
	fma.rn.f32 	%f19, %f17, %f18, %f67;
	ld.global.f32 	%f20, [%rd66+-12];
	ld.global.f32 	%f21, [%rd26];
	fma.rn.f32 	%f22, %f20, %f21, %f19;
	ld.global.f32 	%f23, [%rd66+-8];
	ld.global.f32 	%f24, [%rd27];
	fma.rn.f32 	%f25, %f23, %f24, %f22;
	ld.global.f32 	%f26, [%rd66+-4];
	ld.global.f32 	%f27, [%rd28];
	fma.rn.f32 	%f28, %f26, %f27, %f25;
	ld.global.f32 	%f29, [%rd66];
	ld.global.f32 	%f30, [%rd29];
	fma.rn.f32 	%f31, %f29, %f30, %f28;
	ld.global.f32 	%f32, [%rd66+4];
	ld.global.f32 	%f33, [%rd30];
	fma.rn.f32 	%f34, %f32, %f33, %f31;
	ld.global.f32 	%f35, [%rd66+8];
	ld.global.f32 	%f36, [%rd31];
	fma.rn.f32 	%f37, %f35, %f36, %f34;
	ld.global.f32 	%f38, [%rd66+12];
	ld.global.f32 	%f39, [%rd32];
	fma.rn.f32 	%f67, %f38, %f39, %f37;
	add.s32 	%r35, %r35, 8;
	shl.b32 	%r25, %r17, 3;
	add.s32 	%r34, %r34, %r25;
	add.s64 	%rd66, %rd66, 32;
	setp.ne.s32 	%p3, %r35, 0;
	@%p3 bra 	$L__BB0_3;
$L__BB0_4:
	setp.eq.s32 	%p4, %r4, 0;
	@%p4 bra 	$L__BB0_12;
	and.b32  	%r12, %r17, 3;
	setp.lt.u32 	%p5, %r4, 4;
	@%p5 bra 	$L__BB0_7;
	add.s32 	%r26, %r37, %r3;
	mul.wide.u32 	%rd34, %r26, 4;
	add.s64 	%rd35, %rd2, %rd34;
	ld.global.f32 	%f41, [%rd35];
	mad.lo.s32 	%r27, %r37, %r17, %r2;
	mul.wide.s32 	%rd36, %r27, 4;
	add.s64 	%rd37, %rd1, %rd36;
	ld.global.f32 	%f42, [%rd37];
	fma.rn.f32 	%f43, %f41, %f42, %f67;
	cvt.u64.u32 	%rd38, %r3;
	cvt.u64.u32 	%rd39, %r37;
	add.s64 	%rd40, %rd39, %rd38;
	shl.b64 	%rd41, %rd40, 2;
	add.s64 	%rd42, %rd2, %rd41;
	ld.global.f32 	%f44, [%rd42+4];
	mul.wide.u32 	%rd43, %r17, 4;
	add.s64 	%rd44, %rd37, %rd43;
	ld.global.f32 	%f45, [%rd44];
	fma.rn.f32 	%f46, %f44, %f45, %f43;
	ld.global.f32 	%f47, [%rd42+8];
	add.s64 	%rd45, %rd44, %rd43;
	ld.global.f32 	%f48, [%rd45];
	fma.rn.f32 	%f49, %f47, %f48, %f46;
	ld.global.f32 	%f50, [%rd42+12];
	add.s64 	%rd46, %rd45, %rd43;
	ld.global.f32 	%f51, [%rd46];
	fma.rn.f32 	%f67, %f50, %f51, %f49;
	add.s32 	%r37, %r37, 4;
$L__BB0_7:
	setp.eq.s32 	%p6, %r12, 0;
	@%p6 bra 	$L__BB0_12;
	setp.eq.s32 	%p7, %r12, 1;
	@%p7 bra 	$L__BB0_10;
	add.s32 	%r28, %r37, %r3;
	mul.wide.u32 	%rd47, %r28, 4;
	add.s64 	%rd48, %rd2, %rd47;
	ld.global.f32 	%f53, [%rd48];
	mad.lo.s32 	%r29, %r37, %r17, %r2;
	mul.wide.s32 	%rd49, %r29, 4;
	add.s64 	%rd50, %rd1, %rd49;
	ld.global.f32 	%f54, [%rd50];
	fma.rn.f32 	%f55, %f53, %f54, %f67;
	cvt.u64.u32 	%rd51, %r3;
	cvt.u64.u32 	%rd52, %r37;
	add.s64 	%rd53, %rd52, %rd51;
	shl.b64 	%rd54, %rd53, 2;
	add.s64 	%rd55, %rd2, %rd54;
	ld.global.f32 	%f56, [%rd55+4];
	mul.wide.u32 	%rd56, %r17, 4;
	add.s64 	%rd57, %rd50, %rd56;
	ld.global.f32 	%f57, [%rd57];
	fma.rn.f32 	%f67, %f56, %f57, %f55;
	add.s32 	%r37, %r37, 2;
$L__BB0_10:
	and.b32  	%r30, %r17, 1;
	setp.eq.b32 	%p8, %r30, 1;
	not.pred 	%p9, %p8;
	@%p9 bra 	$L__BB0_12;
	add.s32 	%r31, %r37, %r3;
	mul.wide.u32 	%rd58, %r31, 4;
	add.s64 	%rd59, %rd2, %rd58;
	ld.global.f32 	%f58, [%rd59];
	mad.lo.s32 	%r32, %r37, %r17, %r2;
	mul.wide.s32 	%rd60, %r32, 4;
	add.s64 	%rd61, %rd1, %rd60;
	ld.global.f32 	%f59, [%rd61];
	fma.rn.f32 	%f67, %f58, %f59, %f67;
$L__BB0_12:
	ld.param.u64 	%rd65, [_Z20vecAddKernelUnsharedPfS_S_i_param_2];
	cvta.to.global.u64 	%rd62, %rd65;
	mad.lo.s32 	%r33, %r17, %r1, %r2;
	mul.wide.s32 	%rd63, %r33, 4;
	add.s64 	%rd64, %rd62, %rd63;
	st.global.f32 	[%rd64], %f67;
	ret;

}


// ===== COMPILED SASS (sm_100) =====

	.target	sm_100

	.elftype	@"ET_EXEC"


//--------------------- .note.nv.tkinfo           --------------------------
	.section	.note.nv.tkinfo,"",@"SHT_NOTE"
	.sectionflags	@"SHF_NOTE_NV_TKINFO"
	.tkinfo
        /*0018*/ 	.word	0x00000002
        /*0030*/ 	.string	""
        /*0030*/ 	.string	"ptxas"
        /*0030*/ 	.string	"Cuda compilation tools, release 13.0, V13.0.88"
        /*0030*/ 	.string	"Build cuda_13.0.r13.0/compiler.36424714_0"
        /*0030*/ 	.string	"-arch sm_100 -m 64 "



//--------------------- .note.nv.cuinfo           --------------------------
	.section	.note.nv.cuinfo,"",@"SHT_NOTE"
	.sectionflags	@"SHF_NOTE_NV_CUINFO"
        /*0018*/ 	.short	0x0002
        /*001a*/ 	.short	0x0064
        /*001c*/ 	.short	0x0082
	.zero		2


//--------------------- .nv.info                  --------------------------
	.section	.nv.info,"",@"SHT_CUDA_INFO"
	.align	4


	//----- nvinfo : EIATTR_REGCOUNT
	.align		4
        /*0000*/ 	.byte	0x04, 0x2f
        /*0002*/ 	.short	(.L_1 - .L_0)
	.align		4
.L_0:
        /*0004*/ 	.word	index@(_Z20vecAddKernelUnsharedPfS_S_i)
        /*0008*/ 	.word	0x0000001e


	//----- nvinfo : EIATTR_FRAME_SIZE
	.align		4
.L_1:
        /*000c*/ 	.byte	0x04, 0x11
        /*000e*/ 	.short	(.L_3 - .L_2)
	.align		4
.L_2:
        /*0010*/ 	.word	index@(_Z20vecAddKernelUnsharedPfS_S_i)
        /*0014*/ 	.word	0x00000000


	//----- nvinfo : EIATTR_MIN_STACK_SIZE
	.align		4
.L_3:
        /*0018*/ 	.byte	0x04, 0x12
        /*001a*/ 	.short	(.L_5 - .L_4)
	.align		4
.L_4:
        /*001c*/ 	.word	index@(_Z20vecAddKernelUnsharedPfS_S_i)
        /*0020*/ 	.word	0x00000000
.L_5:


//--------------------- .nv.compat                --------------------------
	.section	.nv.compat,"",@"SHT_CUDA_COMPAT_INFO"
	.align	4
        /*0000*/ 	.byte	0x02, 0x09, 0x00, 0x00, 0x02, 0x02, 0x01, 0x00, 0x02, 0x05, 0x05, 0x00, 0x03, 0x07, 0x01, 0x01
        /*0010*/ 	.byte	0x02, 0x03, 0x00, 0x00, 0x02, 0x06, 0x01, 0x00, 0x04, 0x0b, 0x08, 0x00, 0x09, 0x00, 0x00, 0x00
        /*0020*/ 	.byte	0x00, 0x00, 0x00, 0x00


//--------------------- .nv.info._Z20vecAddKernelUnsharedPfS_S_i --------------------------
	.section	.nv.info._Z20vecAddKernelUnsharedPfS_S_i,"",@"SHT_CUDA_INFO"
	.sectionflags	@""
	.align	4


	//----- nvinfo : EIATTR_CUDA_API_VERSION
	.align		4
        /*0000*/ 	.byte	0x04, 0x37
        /*0002*/ 	.short	(.L_7 - .L_6)
.L_6:
        /*0004*/ 	.word	0x00000082


	//----- nvinfo : EIATTR_KPARAM_INFO
	.align		4
.L_7:
        /*0008*/ 	.byte	0x04, 0x17
        /*000a*/ 	.short	(.L_9 - .L_8)
.L_8:
        /*000c*/ 	.word	0x00000000
        /*0010*/ 	.short	0x0003
        /*0012*/ 	.short	0x0018
        /*0014*/ 	.byte	0x00, 0xf0, 0x11, 0x00


	//----- nvinfo : EIATTR_KPARAM_INFO
	.align		4
.L_9:
        /*0018*/ 	.byte	0x04, 0x17
        /*001a*/ 	.short	(.L_11 - .L_10)
.L_10:
        /*001c*/ 	.word	0x00000000
        /*0020*/ 	.short	0x0002
        /*0022*/ 	.short	0x0010
        /*0024*/ 	.byte	0x00, 0xf5, 0x21, 0x00


	//----- nvinfo : EIATTR_KPARAM_INFO
	.align		4
.L_11:
        /*0028*/ 	.byte	0x04, 0x17
        /*002a*/ 	.short	(.L_13 - .L_12)
.L_12:
        /*002c*/ 	.word	0x00000000
        /*0030*/ 	.short	0x0001
        /*0032*/ 	.short	0x0008
        /*0034*/ 	.byte	0x00, 0xf5, 0x21, 0x00


	//----- nvinfo : EIATTR_KPARAM_INFO
	.align		4
.L_13:
        /*0038*/ 	.byte	0x04, 0x17
        /*003a*/ 	.short	(.L_15 - .L_14)
.L_14:
        /*003c*/ 	.word	0x00000000
        /*0040*/ 	.short	0x0000
        /*0042*/ 	.short	0x0000
        /*0044*/ 	.byte	0x00, 0xf5, 0x21, 0x00


	//----- nvinfo : EIATTR_SPARSE_MMA_MASK
	.align		4
.L_15:
        /*0048*/ 	.byte	0x03, 0x50
        /*004a*/ 	.short	0x0000


	//----- nvinfo : EIATTR_MAXREG_COUNT
	.align		4
        /*004c*/ 	.byte	0x03, 0x1b
        /*004e*/ 	.short	0x00ff


	//----- nvinfo : EIATTR_MERCURY_ISA_VERSION
	.align		4
        /*0050*/ 	.byte	0x03, 0x5f
        /*0052*/ 	.short	0x0101


	//----- nvinfo : EIATTR_VRC_CTA_INIT_COUNT
	.align		4
        /*0054*/ 	.byte	0x02, 0x4a
	.zero		1
	.zero		1


	//----- nvinfo : EIATTR_EXIT_INSTR_OFFSETS
	.align		4
        /*0058*/ 	.byte	0x04, 0x1c
        /*005a*/ 	.short	(.L_17 - .L_16)


	//   ....[0]....
.L_16:
        /*005c*/ 	.word	0x00000ab0


	//----- nvinfo : EIATTR_CBANK_PARAM_SIZE
	.align		4
.L_17:
        /*0060*/ 	.byte	0x03, 0x19
        /*0062*/ 	.short	0x001c


	//----- nvinfo : EIATTR_PARAM_CBANK
	.align		4
        /*0064*/ 	.byte	0x04, 0x0a
        /*0066*/ 	.short	(.L_19 - .L_18)
	.align		4
.L_18:
        /*0068*/ 	.word	index@(.nv.constant0._Z20vecAddKernelUnsharedPfS_S_i)
        /*006c*/ 	.short	0x0380
        /*006e*/ 	.short	0x001c


	//----- nvinfo : EIATTR_SW_WAR
	.align		4
.L_19:
        /*0070*/ 	.byte	0x04, 0x36
        /*0072*/ 	.short	(.L_21 - .L_20)
.L_20:
        /*0074*/ 	.word	0x00000008
.L_21:


//--------------------- .nv.callgraph             --------------------------
	.section	.nv.callgraph,"",@"SHT_CUDA_CALLGRAPH"
	.align	4
	.sectionentsize	8
	.align		4
        /*0000*/ 	.word	0x00000000
	.align		4
        /*0004*/ 	.word	0xffffffff
	.align		4
        /*0008*/ 	.word	0x00000000
	.align		4
        /*000c*/ 	.word	0xfffffffe
	.align		4
        /*0010*/ 	.word	0x00000000
	.align		4
        /*0014*/ 	.word	0xfffffffd
	.align		4
        /*0018*/ 	.word	0x00000000
	.align		4
        /*001c*/ 	.word	0xfffffffc


//--------------------- .text._Z20vecAddKernelUnsharedPfS_S_i --------------------------
	.section	.text._Z20vecAddKernelUnsharedPfS_S_i,"ax",@progbits
	.align	128
        .global         _Z20vecAddKernelUnsharedPfS_S_i
        .type           _Z20vecAddKernelUnsharedPfS_S_i,@function
        .size           _Z20vecAddKernelUnsharedPfS_S_i,(.L_x_5 - _Z20vecAddKernelUnsharedPfS_S_i)
        .other          _Z20vecAddKernelUnsharedPfS_S_i,@"STO_CUDA_ENTRY STV_DEFAULT"
_Z20vecAddKernelUnsharedPfS_S_i:
.text._Z20vecAddKernelUnsharedPfS_S_i:
[----:B------:R-:W-:Y:S01]  /*0000*/  LDC R1, c[0x0][0x37c] ;  /* 0x0000df00ff017b82 */ /* 0x000fe20000000800 */
[----:B------:R-:W0:Y:S01]  /*0010*/  S2R R0, SR_TID.Y ;  /* 0x0000000000007919 */ /* 0x000e220000002200 */
[----:B------:R-:W1:Y:S01]  /*0020*/  LDCU UR18, c[0x0][0x398] ;  /* 0x00007300ff1277ac */ /* 0x000e620008000800 */
[----:B------:R-:W-:Y:S01]  /*0030*/  HFMA2 R12, -RZ, RZ, 0, 0 ;  /* 0x00000000ff0c7431 */ /* 0x000fe200000001ff */
[----:B------:R-:W0:Y:S01]  /*0040*/  S2R R3, SR_CTAID.Y ;  /* 0x0000000000037919 */ /* 0x000e220000002600 */
[----:B------:R-:W0:Y:S01]  /*0050*/  LDCU UR4, c[0x0][0x364] ;  /* 0x00006c80ff0477ac */ /* 0x000e220008000800 */
[----:B------:R-:W2:Y:S01]  /*0060*/  S2R R13, SR_TID.X ;  /* 0x00000000000d7919 */ /* 0x000ea20000002100 */
[----:B------:R-:W2:Y:S01]  /*0070*/  LDCU UR5, c[0x0][0x360] ;  /* 0x00006c00ff0577ac */ /* 0x000ea20008000800 */
[----:B------:R-:W2:Y:S01]  /*0080*/  S2R R2, SR_CTAID.X ;  /* 0x0000000000027919 */ /* 0x000ea20000002500 */
[----:B------:R-:W3:Y:S01]  /*0090*/  LDCU.64 UR16, c[0x0][0x358] ;  /* 0x00006b00ff1077ac */ /* 0x000ee20008000a00 */
[----:B-1----:R-:W-:Y:S01]  /*00a0*/  UISETP.GE.AND UP0, UPT, UR18, 0x1, UPT ;  /* 0x000000011200788c */ /* 0x002fe2000bf06270 */
[----:B0-----:R-:W-:-:S02]  /*00b0*/  IMAD R0, R3, UR4, R0 ;  /* 0x0000000403007c24 */ /* 0x001fc4000f8e0200 */
[----:B--2---:R-:W-:-:S06]  /*00c0*/  IMAD R13, R2, UR5, R13 ;  /* 0x00000005020d7c24 */ /* 0x004fcc000f8e020d */
[----:B---3--:R-:W-:Y:S05]  /*00d0*/  BRA.U !UP0, `(.L_x_0) ;  /* 0x0000000908647547 */ /* 0x008fea000b800000 */
[----:B------:R-:W-:Y:S02]  /*00e0*/  UISETP.GE.U32.AND UP1, UPT, UR18, 0x8, UPT ;  /* 0x000000081200788c */ /* 0x000fe4000bf26070 */
[----:B------:R-:W-:Y:S01]  /*00f0*/  IMAD R5, R0, UR18, RZ ;  /* 0x0000001200057c24 */ /* 0x000fe2000f8e02ff */
[----:B------:R-:W-:Y:S01]  /*0100*/  ULOP3.LUT UR19, UR18, 0x7, URZ, 0xc0, !UPT ;  /* 0x0000000712137892 */ /* 0x000fe2000f8ec0ff */
[----:B------:R-:W-:Y:S01]  /*0110*/  MOV R12, RZ ;  /* 0x000000ff000c7202 */ /* 0x000fe20000000f00 */
[----:B------:R-:W-:Y:S02]  /*0120*/  UMOV UR4, URZ ;  /* 0x000000ff00047c82 */ /* 0x000fe40008000000 */
[----:B------:R-:W-:Y:S02]  /*0130*/  UISETP.NE.AND UP0, UPT, UR19, URZ, UPT ;  /* 0x000000ff1300728c */ /* 0x000fe4000bf05270 */
[----:B------:R-:W-:Y:S09]  /*0140*/  BRA.U !UP1, `(.L_x_1) ;  /* 0x0000000509087547 */ /* 0x000ff2000b800000 */
[----:B------:R-:W0:Y:S01]  /*0150*/  LDCU.128 UR20, c[0x0][0x380] ;  /* 0x00007000ff1477ac */ /* 0x000e220008000c00 */
[----:B------:R-:W-:Y:S02]  /*0160*/  MOV R12, RZ ;  /* 0x000000ff000c7202 */ /* 0x000fe40000000f00 */
[----:B------:R-:W-:Y:S01]  /*0170*/  MOV R14, R13 ;  /* 0x0000000d000e7202 */ /* 0x000fe20000000f00 */
[----:B------:R-:W-:-:S04]  /*0180*/  ULOP3.LUT UR4, UR18, 0x7ffffff8, URZ, 0xc0, !UPT ;  /* 0x7ffffff812047892 */ /* 0x000fc8000f8ec0ff */
[----:B------:R-:W-:Y:S01]  /*0190*/  UIADD3 UR5, UPT, UPT, -UR4, URZ, URZ ;  /* 0x000000ff04057290 */ /* 0x000fe2000fffe1ff */
[----:B0-----:R-:W-:Y:S01]  /*01a0*/  MOV R2, UR20 ;  /* 0x0000001400027c02 */ /* 0x001fe20008000f00 */
[----:B------:R-:W-:Y:S01]  /*01b0*/  UIMAD.WIDE.U32 UR6, UR18, 0xc, UR22 ;  /* 0x0000000c120678a5 */ /* 0x000fe2000f8e0016 */
[----:B------:R-:W-:Y:S01]  /*01c0*/  MOV R3, UR21 ;  /* 0x0000001500037c02 */ /* 0x000fe20008000f00 */
[----:B------:R-:W-:Y:S02]  /*01d0*/  UIMAD.WIDE.U32 UR8, UR18, 0x10, UR22 ;  /* 0x00000010120878a5 */ /* 0x000fe4000f8e0016 */
[----:B------:R-:W-:Y:S01]  /*01e0*/  UIMAD.WIDE.U32 UR10, UR18, 0x14, UR22 ;  /* 0x00000014120a78a5 */ /* 0x000fe2000f8e0016 */
[----:B------:R-:W-:Y:S01]  /*01f0*/  IMAD.WIDE.U32 R2, R5, 0x4, R2 ;  /* 0x0000000405027825 */ /* 0x000fe200078e0002 */
[----:B------:R-:W-:Y:S02]  /*0200*/  UIMAD.WIDE.U32 UR12, UR18, 0x18, UR22 ;  /* 0x00000018120c78a5 */ /* 0x000fe4000f8e0016 */
[----:B------:R-:W-:Y:S01]  /*0210*/  UIMAD.WIDE.U32 UR14, UR18, 0x1c, UR22 ;  /* 0x0000001c120e78a5 */ /* 0x000fe2000f8e0016 */
[----:B------:R-:W-:-:S04]  /*0220*/  IADD3 R2, P0, PT, R2, 0x10, RZ ;  /* 0x0000001002027810 */ /* 0x000fc80007f1e0ff */
[----:B------:R-:W-:-:S09]  /*0230*/  IADD3.X R3, PT, PT, RZ, R3, RZ, P0, !PT ;  /* 0x00000003ff037210 */ /* 0x000fd200007fe4ff */
.L_x_2:
[----:B------:R-:W-:Y:S01]  /*0240*/  HFMA2 R23, -RZ, RZ, 0, 2.384185791015625e-07 ;  /* 0x00000004ff177431 */ /* 0x000fe200000001ff */
[----:B------:R-:W-:Y:S01]  /*0250*/  UIMAD.WIDE.U32 UR24, UR18, 0x4, UR22 ;  /* 0x00000004121878a5 */ /* 0x000fe2000f8e0016 */
[----:B------:R-:W2:Y:S01]  /*0260*/  LDG.E R21, desc[UR16][R2.64+-0x10] ;  /* 0xfffff01002157981 */ /* 0x000ea2000c1e1900 */
[----:B------:R-:W-:Y:S01]  /*0270*/  UIMAD.WIDE.U32 UR20, UR18, 0x8, UR22 ;  /* 0x00000008121478a5 */ /* 0x000fe2000f8e0016 */
[----:B------:R-:W-:Y:S02]  /*0280*/  IMAD.MOV.U32 R11, RZ, RZ, 0x4 ;  /* 0x00000004ff0b7424 */ /* 0x000fe400078e00ff */
[----:B------:R-:W-:Y:S01]  /*0290*/  HFMA2 R7, -RZ, RZ, 0, 2.384185791015625e-07 ;  /* 0x00000004ff077431 */ /* 0x000fe200000001ff */
[----:B------:R-:W3:Y:S01]  /*02a0*/  LDG.E R19, desc[UR16][R2.64+-0xc] ;  /* 0xfffff41002137981 */ /* 0x000ee2000c1e1900 */
[----:B------:R-:W-:Y:S02]  /*02b0*/  MOV R8, UR24 ;  /* 0x0000001800087c02 */ /* 0x000fe40008000f00 */
[----:B------:R-:W-:Y:S01]  /*02c0*/  MOV R9, UR25 ;  /* 0x0000001900097c02 */ /* 0x000fe20008000f00 */
[C---:B------:R-:W-:Y:S01]  /*02d0*/  IMAD.WIDE R22, R14.reuse, R23, UR22 ;  /* 0x000000160e167e25 */ /* 0x040fe2000f8e0217 */
[----:B------:R-:W-:Y:S01]  /*02e0*/  MOV R24, UR20 ;  /* 0x0000001400187c02 */ /* 0x000fe20008000f00 */
[----:B------:R-:W4:Y:S01]  /*02f0*/  LDG.E R17, desc[UR16][R2.64+-0x8] ;  /* 0xfffff81002117981 */ /* 0x000f22000c1e1900 */
[----:B------:R-:W-:Y:S01]  /*0300*/  MOV R25, UR21 ;  /* 0x0000001500197c02 */ /* 0x000fe20008000f00 */
[----:B------:R-:W-:-:S02]  /*0310*/  IMAD.WIDE R8, R14, 0x4, R8 ;  /* 0x000000040e087825 */ /* 0x000fc400078e0208 */
[----:B------:R-:W2:Y:S02]  /*0320*/  LDG.E R22, desc[UR16][R22.64] ;  /* 0x0000001016167981 */ /* 0x000ea4000c1e1900 */
[C---:B------:R-:W-:Y:S01]  /*0330*/  IMAD.WIDE R24, R14.reuse, 0x4, R24 ;  /* 0x000000040e187825 */ /* 0x040fe200078e0218 */
[----:B------:R-:W-:Y:S01]  /*0340*/  MOV R5, 0x4 ;  /* 0x0000000400057802 */ /* 0x000fe20000000f00 */
[----:B------:R0:W3:Y:S02]  /*0350*/  LDG.E R20, desc[UR16][R8.64] ;  /* 0x0000001008147981 */ /* 0x0000e4000c1e1900 */
[C---:B------:R-:W-:Y:S02]  /*0360*/  IMAD.WIDE R10, R14.reuse, R11, UR6 ;  /* 0x000000060e0a7e25 */ /* 0x040fe4000f8e020b */
[----:B------:R-:W4:Y:S02]  /*0370*/  LDG.E R18, desc[UR16][R24.64] ;  /* 0x0000001018127981 */ /* 0x000f24000c1e1900 */
[----:B------:R-:W-:-:S04]  /*0380*/  IMAD.WIDE R4, R14, R5, UR8 ;  /* 0x000000080e047e25 */ /* 0x000fc8000f8e0205 */
[----:B------:R-:W-:Y:S01]  /*0390*/  HFMA2 R27, -RZ, RZ, 0, 2.384185791015625e-07 ;  /* 0x00000004ff1b7431 */ /* 0x000fe200000001ff */
[----:B------:R1:W5:Y:S01]  /*03a0*/  LDG.E R16, desc[UR16][R10.64] ;  /* 0x000000100a107981 */ /* 0x000362000c1e1900 */
[----:B0-----:R-:W-:-:S03]  /*03b0*/  MOV R9, 0x4 ;  /* 0x0000000400097802 */ /* 0x001fc60000000f00 */
[----:B------:R-:W5:Y:S01]  /*03c0*/  LDG.E R15, desc[UR16][R2.64+-0x4] ;  /* 0xfffffc10020f7981 */ /* 0x000f62000c1e1900 */
[----:B------:R-:W-:-:S03]  /*03d0*/  IMAD.WIDE R6, R14, R7, UR10 ;  /* 0x0000000a0e067e25 */ /* 0x000fc6000f8e0207 */
[----:B------:R0:W5:Y:S01]  /*03e0*/  LDG.E R4, desc[UR16][R4.64] ;  /* 0x0000001004047981 */ /* 0x000162000c1e1900 */
[----:B------:R-:W-:-:S03]  /*03f0*/  IMAD.WIDE R8, R14, R9, UR12 ;  /* 0x0000000c0e087e25 */ /* 0x000fc6000f8e0209 */
[----:B------:R-:W5:Y:S01]  /*0400*/  LDG.E R23, desc[UR16][R2.64] ;  /* 0x0000001002177981 */ /* 0x000f62000c1e1900 */
[----:B-1----:R-:W-:-:S03]  /*0410*/  IMAD.WIDE R10, R14, R27, UR14 ;  /* 0x0000000e0e0a7e25 */ /* 0x002fc6000f8e021b */
[----:B------:R-:W5:Y:S04]  /*0420*/  LDG.E R7, desc[UR16][R6.64] ;  /* 0x0000001006077981 */ /* 0x000f68000c1e1900 */
[----:B------:R-:W5:Y:S04]  /*0430*/  LDG.E R24, desc[UR16][R2.64+0x4] ;  /* 0x0000041002187981 */ /* 0x000f68000c1e1900 */
[----:B------:R-:W5:Y:S04]  /*0440*/  LDG.E R8, desc[UR16][R8.64] ;  /* 0x0000001008087981 */ /* 0x000f68000c1e1900 */
[----:B------:R-:W5:Y:S04]  /*0450*/  LDG.E R25, desc[UR16][R2.64+0x8] ;  /* 0x0000081002197981 */ /* 0x000f68000c1e1900 */
[----:B------:R-:W5:Y:S04]  /*0460*/  LDG.E R10, desc[UR16][R10.64] ;  /* 0x000000100a0a7981 */ /* 0x000f68000c1e1900 */
[----:B------:R1:W5:Y:S01]  /*0470*/  LDG.E R27, desc[UR16][R2.64+0xc] ;  /* 0x00000c10021b7981 */ /* 0x000362000c1e1900 */
[----:B------:R-:W-:-:S04]  /*0480*/  UIADD3 UR5, UPT, UPT, UR5, 0x8, URZ ;  /* 0x0000000805057890 */ /* 0x000fc8000fffe0ff */
[----:B------:R-:W-:Y:S01]  /*0490*/  UISETP.NE.AND UP1, UPT, UR5, URZ, UPT ;  /* 0x000000ff0500728c */ /* 0x000fe2000bf25270 */
[----:B0-----:R-:W-:Y:S02]  /*04a0*/  MOV R5, UR18 ;  /* 0x0000001200057c02 */ /* 0x001fe40008000f00 */
[----:B-1----:R-:W-:Y:S02]  /*04b0*/  IADD3 R2, P0, PT, R2, 0x20, RZ ;  /* 0x0000002002027810 */ /* 0x002fe40007f1e0ff */
[----:B------:R-:W-:Y:S02]  /*04c0*/  LEA R14, R5, R14, 0x3 ;  /* 0x0000000e050e7211 */ /* 0x000fe400078e18ff */
[----:B------:R-:W-:Y:S01]  /*04d0*/  IADD3.X R3, PT, PT, RZ, R3, RZ, P0, !PT ;  /* 0x00000003ff037210 */ /* 0x000fe200007fe4ff */
[----:B--2---:R-:W-:-:S04]  /*04e0*/  FFMA R22, R21, R22, R12 ;  /* 0x0000001615167223 */ /* 0x004fc8000000000c */
[----:B---3--:R-:W-:-:S04]  /*04f0*/  FFMA R20, R19, R20, R22 ;  /* 0x0000001413147223 */ /* 0x008fc80000000016 */
[----:B----4-:R-:W-:-:S04]  /*0500*/  FFMA R18, R17, R18, R20 ;  /* 0x0000001211127223 */ /* 0x010fc80000000014 */
[----:B-----5:R-:W-:-:S04]  /*0510*/  FFMA R16, R15, R16, R18 ;  /* 0x000000100f107223 */ /* 0x020fc80000000012 */
[----:B------:R-:W-:-:S04]  /*0520*/  FFMA R23, R23, R4, R16 ;  /* 0x0000000417177223 */ /* 0x000fc80000000010 */
[----:B------:R-:W-:-:S04]  /*0530*/  FFMA R24, R24, R7, R23 ;  /* 0x0000000718187223 */ /* 0x000fc80000000017 */
[----:B------:R-:W-:-:S04]  /*0540*/  FFMA R8, R25, R8, R24 ;  /* 0x0000000819087223 */ /* 0x000fc80000000018 */
[----:B------:R-:W-:Y:S01]  /*0550*/  FFMA R12, R27, R10, R8 ;  /* 0x0000000a1b0c7223 */ /* 0x000fe20000000008 */
[----:B------:R-:W-:Y:S06]  /*0560*/  BRA.U UP1, `(.L_x_2) ;  /* 0xfffffffd01347547 */ /* 0x000fec000b83ffff */
.L_x_1:
[----:B------:R-:W-:Y:S05]  /*0570*/  BRA.U !UP0, `(.L_x_0) ;  /* 0x00000005083c7547 */ /* 0x000fea000b800000 */
[----:B------:R-:W-:Y:S01]  /*0580*/  UISETP.GE.U32.AND UP0, UPT, UR19, 0x4, UPT ;  /* 0x000000041300788c */ /* 0x000fe2000bf06070 */
[----:B------:R-:W-:Y:S01]  /*0590*/  IMAD R2, R0, UR18, RZ ;  /* 0x0000001200027c24 */ /* 0x000fe2000f8e02ff */
[----:B------:R-:W-:-:S04]  /*05a0*/  ULOP3.LUT UR5, UR18, 0x3, URZ, 0xc0, !UPT ;  /* 0x0000000312057892 */ /* 0x000fc8000f8ec0ff */
[----:B------:R-:W-:-:S03]  /*05b0*/  UISETP.NE.AND UP1, UPT, UR5, URZ, UPT ;  /* 0x000000ff0500728c */ /* 0x000fc6000bf25270 */
[----:B------:R-:W-:Y:S08]  /*05c0*/  BRA.U !UP0, `(.L_x_3) ;  /* 0x00000001087c7547 */ /* 0x000ff0000b800000 */
[----:B------:R-:W0:Y:S01]  /*05d0*/  LDC.64 R6, c[0x0][0x388] ;  /* 0x0000e200ff067b82 */ /* 0x000e220000000a00 */
[----:B------:R-:W1:Y:S01]  /*05e0*/  LDCU.64 UR6, c[0x0][0x380] ;  /* 0x00007000ff0677ac */ /* 0x000e620008000a00 */
[----:B------:R-:W-:Y:S01]  /*05f0*/  MOV R4, UR4 ;  /* 0x0000000400047c02 */ /* 0x000fe20008000f00 */
[C---:B------:R-:W-:Y:S01]  /*0600*/  VIADD R3, R2.reuse, UR4 ;  /* 0x0000000402037c36 */ /* 0x040fe20008000000 */
[----:B------:R-:W-:Y:S02]  /*0610*/  MOV R11, UR18 ;  /* 0x00000012000b7c02 */ /* 0x000fe40008000f00 */
[----:B------:R-:W-:Y:S01]  /*0620*/  IADD3 R14, P0, PT, R2, UR4, RZ ;  /* 0x00000004020e7c10 */ /* 0x000fe2000ff1e0ff */
[----:B------:R-:W-:Y:S01]  /*0630*/  IMAD R5, R4, UR18, R13 ;  /* 0x0000001204057c24 */ /* 0x000fe2000f8e020d */
[----:B------:R-:W2:Y:S01]  /*0640*/  LDC.64 R8, c[0x0][0x380] ;  /* 0x0000e000ff087b82 */ /* 0x000ea20000000a00 */
[----:B------:R-:W-:Y:S02]  /*0650*/  MOV R15, UR18 ;  /* 0x00000012000f7c02 */ /* 0x000fe40008000f00 */
[----:B------:R-:W-:Y:S01]  /*0660*/  MOV R17, UR18 ;  /* 0x0000001200117c02 */ /* 0x000fe20008000f00 */
[----:B0-----:R-:W-:-:S04]  /*0670*/  IMAD.WIDE R6, R5, 0x4, R6 ;  /* 0x0000000405067825 */ /* 0x001fc800078e0206 */
[----:B------:R-:W-:Y:S02]  /*0680*/  IMAD.WIDE.U32 R10, R11, 0x4, R6 ;  /* 0x000000040b0a7825 */ /* 0x000fe400078e0006 */
[----:B------:R-:W3:Y:S02]  /*0690*/  LDG.E R6, desc[UR16][R6.64] ;  /* 0x0000001006067981 */ /* 0x000ee4000c1e1900 */
[----:B--2---:R-:W-:Y:S01]  /*06a0*/  IMAD.WIDE.U32 R8, R3, 0x4, R8 ;  /* 0x0000000403087825 */ /* 0x004fe200078e0008 */
[----:B------:R-:W-:Y:S02]  /*06b0*/  IADD3.X R3, PT, PT, RZ, RZ, RZ, P0, !PT ;  /* 0x000000ffff037210 */ /* 0x000fe400007fe4ff */
[----:B-1----:R-:W-:-:S03]  /*06c0*/  LEA R4, P0, R14, UR6, 0x2 ;  /* 0x000000060e047c11 */ /* 0x002fc6000f8010ff */
[----:B------:R-:W3:Y:S01]  /*06d0*/  LDG.E R9, desc[UR16][R8.64] ;  /* 0x0000001008097981 */ /* 0x000ee2000c1e1900 */
[----:B------:R-:W-:Y:S01]  /*06e0*/  LEA.HI.X R5, R14, UR7, R3, 0x2, P0 ;  /* 0x000000070e057c11 */ /* 0x000fe200080f1403 */
[----:B------:R-:W-:Y:S02]  /*06f0*/  IMAD.WIDE.U32 R14, R15, 0x4, R10 ;  /* 0x000000040f0e7825 */ /* 0x000fe400078e000a */
[----:B------:R-:W2:Y:S04]  /*0700*/  LDG.E R3, desc[UR16][R10.64] ;  /* 0x000000100a037981 */ /* 0x000ea8000c1e1900 */
[----:B------:R-:W2:Y:S01]  /*0710*/  LDG.E R18, desc[UR16][R4.64+0x4] ;  /* 0x0000041004127981 */ /* 0x000ea2000c1e1900 */
[----:B------:R-:W-:-:S03]  /*0720*/  IMAD.WIDE.U32 R16, R17, 0x4, R14 ;  /* 0x0000000411107825 */ /* 0x000fc600078e000e */
[----:B------:R-:W4:Y:S04]  /*0730*/  LDG.E R19, desc[UR16][R14.64] ;  /* 0x000000100e137981 */ /* 0x000f28000c1e1900 */
[----:B------:R-:W4:Y:S04]  /*0740*/  LDG.E R20, desc[UR16][R4.64+0x8] ;  /* 0x0000081004147981 */ /* 0x000f28000c1e1900 */
[----:B------:R-:W5:Y:S04]  /*0750*/  LDG.E R22, desc[UR16][R4.64+0xc] ;  /* 0x00000c1004167981 */ /* 0x000f68000c1e1900 */
[----:B------:R-:W5:Y:S01]  /*0760*/  LDG.E R16, desc[UR16][R16.64] ;  /* 0x0000001010107981 */ /* 0x000f62000c1e1900 */
[----:B------:R-:W-:Y:S01]  /*0770*/  UIADD3 UR4, UPT, UPT, UR4, 0x4, URZ ;  /* 0x0000000404047890 */ /* 0x000fe2000fffe0ff */
[----:B---3--:R-:W-:-:S04]  /*0780*/  FFMA R9, R9, R6, R12 ;  /* 0x0000000609097223 */ /* 0x008fc8000000000c */
[----:B--2---:R-:W-:-:S04]  /*0790*/  FFMA R3, R18, R3, R9 ;  /* 0x0000000312037223 */ /* 0x004fc80000000009 */
[----:B----4-:R-:W-:-:S04]  /*07a0*/  FFMA R3, R20, R19, R3 ;  /* 0x0000001314037223 */ /* 0x010fc80000000003 */
[----:B-----5:R-:W-:-:S07]  /*07b0*/  FFMA R12, R22, R16, R3 ;  /* 0x00000010160c7223 */ /* 0x020fce0000000003 */
.L_x_3:
[----:B------:R-:W-:Y:S05]  /*07c0*/  BRA.U !UP1, `(.L_x_0) ;  /* 0x0000000109a87547 */ /* 0x000fea000b800000 */
[----:B------:R-:W-:Y:S01]  /*07d0*/  UISETP.NE.AND UP0, UPT, UR5, 0x1, UPT ;  /* 0x000000010500788c */ /* 0x000fe2000bf05270 */
[----:B------:R-:W-:Y:S01]  /*07e0*/  MOV R4, UR4 ;  /* 0x0000000400047c02 */ /* 0x000fe20008000f00 */
[----:B------:R-:W-:Y:S02]  /*07f0*/  ULOP3.LUT UR5, UR18, 0x1, URZ, 0xc0, !UPT ;  /* 0x0000000112057892 */ /* 0x000fe4000f8ec0ff */
[----:B------:R-:W-:Y:S02]  /*0800*/  MOV R17, UR18 ;  /* 0x0000001200117c02 */ /* 0x000fe40008000f00 */
[----:B------:R-:W-:Y:S01]  /*0810*/  UISETP.NE.U32.AND UP1, UPT, UR5, 0x1, UPT ;  /* 0x000000010500788c */ /* 0x000fe2000bf25070 */
[----:B------:R-:W-:-:S04]  /*0820*/  PLOP3.LUT P1, PT, PT, PT, UP0, 0x80, 0x8 ;  /* 0x000000000008781c */ /* 0x000fc80003f2f008 */
[----:B------:R-:W0:Y:S01]  /*0830*/  @UP0 LDCU.128 UR8, c[0x0][0x380] ;  /* 0x00007000ff0807ac */ /* 0x000e220008000c00 */
[----:B------:R-:W-:Y:S01]  /*0840*/  PLOP3.LUT P0, PT, PT, PT, UP1, 0x80, 0x8 ;  /* 0x000000000008781c */ /* 0x000fe20003f0f018 */
[----:B------:R-:W1:Y:S04]  /*0850*/  @UP0 LDCU.64 UR6, c[0x0][0x380] ;  /* 0x00007000ff0607ac */ /* 0x000e680008000a00 */
[----:B------:R-:W2:Y:S03]  /*0860*/  @!UP1 LDCU.128 UR12, c[0x0][0x380] ;  /* 0x00007000ff0c97ac */ /* 0x000ea60008000c00 */
[C---:B------:R-:W-:Y:S02]  /*0870*/  @P1 IADD3 R3, PT, PT, R2.reuse, UR4, RZ ;  /* 0x0000000402031c10 */ /* 0x040fe4000fffe0ff */
[----:B------:R-:W-:Y:S01]  /*0880*/  @P1 IADD3 R5, P2, PT, R2, UR4, RZ ;  /* 0x0000000402051c10 */ /* 0x000fe2000ff5e0ff */
[----:B------:R-:W-:-:S03]  /*0890*/  @UP0 UIADD3 UR4, UPT, UPT, UR4, 0x2, URZ ;  /* 0x0000000204040890 */ /* 0x000fc6000fffe0ff */
[----:B------:R-:W-:Y:S02]  /*08a0*/  @P1 IADD3.X R8, PT, PT, RZ, RZ, RZ, P2, !PT ;  /* 0x000000ffff081210 */ /* 0x000fe400017fe4ff */
[----:B0-----:R-:W-:Y:S01]  /*08b0*/  MOV R14, UR8 ;  /* 0x00000008000e7c02 */ /* 0x001fe20008000f00 */
[----:B------:R-:W-:Y:S01]  /*08c0*/  IMAD.U32 R6, RZ, RZ, UR10 ;  /* 0x0000000aff067e24 */ /* 0x000fe2000f8e00ff */
[----:B------:R-:W-:Y:S02]  /*08d0*/  MOV R15, UR9 ;  /* 0x00000009000f7c02 */ /* 0x000fe40008000f00 */
[----:B------:R-:W-:Y:S01]  /*08e0*/  MOV R7, UR11 ;  /* 0x0000000b00077c02 */ /* 0x000fe20008000f00 */
[----:B------:R-:W-:-:S04]  /*08f0*/  @P1 IMAD.WIDE.U32 R14, R3, 0x4, R14 ;  /* 0x00000004030e1825 */ /* 0x000fc800078e000e */
[----:B------:R-:W-:Y:S01]  /*0900*/  @P1 IMAD R3, R4, UR18, R13 ;  /* 0x0000001204031c24 */ /* 0x000fe2000f8e020d */
[----:B-1----:R-:W-:Y:S02]  /*0910*/  @P1 LEA R4, P2, R5, UR6, 0x2 ;  /* 0x0000000605041c11 */ /* 0x002fe4000f8410ff */
[----:B------:R-:W-:Y:S01]  /*0920*/  MOV R18, UR4 ;  /* 0x0000000400127c02 */ /* 0x000fe20008000f00 */
[----:B------:R-:W-:Y:S01]  /*0930*/  @P1 IMAD.WIDE R6, R3, 0x4, R6 ;  /* 0x0000000403061825 */ /* 0x000fe200078e0206 */
[----:B------:R-:W-:Y:S01]  /*0940*/  @P1 LEA.HI.X R5, R5, UR7, R8, 0x2, P2 ;  /* 0x0000000705051c11 */ /* 0x000fe200090f1408 */
[----:B------:R-:W3:Y:S01]  /*0950*/  @P1 LDG.E R3, desc[UR16][R14.64] ;  /* 0x000000100e031981 */ /* 0x000ee2000c1e1900 */
[----:B--2---:R-:W-:Y:S01]  /*0960*/  MOV R8, UR12 ;  /* 0x0000000c00087c02 */ /* 0x004fe20008000f00 */
[----:B------:R-:W-:Y:S01]  /*0970*/  @!P0 IMAD R21, R18, UR18, R13 ;  /* 0x0000001212158c24 */ /* 0x000fe2000f8e020d */
[----:B------:R-:W-:Y:S01]  /*0980*/  MOV R9, UR13 ;  /* 0x0000000d00097c02 */ /* 0x000fe20008000f00 */
[----:B------:R-:W-:Y:S01]  /*0990*/  @P1 IMAD.WIDE.U32 R16, R17, 0x4, R6 ;  /* 0x0000000411101825 */ /* 0x000fe200078e0006 */
[----:B------:R-:W-:Y:S01]  /*09a0*/  @!P0 IADD3 R19, PT, PT, R2, UR4, RZ ;  /* 0x0000000402138c10 */ /* 0x000fe2000fffe0ff */
[----:B------:R-:W3:Y:S01]  /*09b0*/  @P1 LDG.E R6, desc[UR16][R6.64] ;  /* 0x0000001006061981 */ /* 0x000ee2000c1e1900 */
[----:B------:R-:W-:-:S02]  /*09c0*/  MOV R10, UR14 ;  /* 0x0000000e000a7c02 */ /* 0x000fc40008000f00 */
[----:B------:R-:W-:Y:S01]  /*09d0*/  MOV R11, UR15 ;  /* 0x0000000f000b7c02 */ /* 0x000fe20008000f00 */
[----:B------:R-:W-:Y:S01]  /*09e0*/  @!P0 IMAD.WIDE.U32 R8, R19, 0x4, R8 ;  /* 0x0000000413088825 */ /* 0x000fe200078e0008 */
[----:B------:R-:W2:Y:S03]  /*09f0*/  @P1 LDG.E R16, desc[UR16][R16.64] ;  /* 0x0000001010101981 */ /* 0x000ea6000c1e1900 */
[----:B------:R-:W-:Y:S01]  /*0a00*/  @!P0 IMAD.WIDE R10, R21, 0x4, R10 ;  /* 0x00000004150a8825 */ /* 0x000fe200078e020a */
[----:B------:R-:W2:Y:S04]  /*0a10*/  @P1 LDG.E R4, desc[UR16][R4.64+0x4] ;  /* 0x0000041004041981 */ /* 0x000ea8000c1e1900 */
[----:B------:R-:W4:Y:S04]  /*0a20*/  @!P0 LDG.E R9, desc[UR16][R8.64] ;  /* 0x0000001008098981 */ /* 0x000f28000c1e1900 */
[----:B------:R-:W4:Y:S01]  /*0a30*/  @!P0 LDG.E R10, desc[UR16][R10.64] ;  /* 0x000000100a0a8981 */ /* 0x000f22000c1e1900 */
[----:B---3--:R-:W-:-:S04]  /*0a40*/  @P1 FFMA R3, R3, R6, R12 ;  /* 0x0000000603031223 */ /* 0x008fc8000000000c */
[----:B--2---:R-:W-:-:S04]  /*0a50*/  @P1 FFMA R12, R4, R16, R3 ;  /* 0x00000010040c1223 */ /* 0x004fc80000000003 */
[----:B----4-:R-:W-:-:S07]  /*0a60*/  @!P0 FFMA R12, R9, R10, R12 ;  /* 0x0000000a090c8223 */ /* 0x010fce000000000c */
.L_x_0:
[----:B------:R-:W0:Y:S01]  /*0a70*/  LDC.64 R2, c[0x0][0x390] ;  /* 0x0000e400ff027b82 */ /* 0x000e220000000a00 */
[----:B------:R-:W-:-:S04]  /*0a80*/  IMAD R13, R0, UR18, R13 ;  /* 0x00000012000d7c24 */ /* 0x000fc8000f8e020d */
[----:B0-----:R-:W-:-:S05]  /*0a90*/  IMAD.WIDE R2, R13, 0x4, R2 ;  /* 0x000000040d027825 */ /* 0x001fca00078e0202 */
[----:B------:R-:W-:Y:S01]  /*0aa0*/  STG.E desc[UR16][R2.64], R12 ;  /* 0x0000000c02007986 */ /* 0x000fe2000c101910 */
[----:B------:R-:W-:Y:S05]  /*0ab0*/  EXIT ;  /* 0x000000000000794d */ /* 0x000fea0003800000 */
.L_x_4:
[----:B------:R-:W-:-:S00]  /*0ac0*/  BRA `(.L_x_4) ;  /* 0xfffffffc00fc7947 */ /* 0x000fc0000383ffff */
[----:B------:R-:W-:-:S00]  /*0ad0*/  NOP ;  /* 0x0000000000007918 */ /* 0x000fc00000000000 */
        /* <DEDUP_REMOVED lines=10> */
.L_x_5:


//--------------------- .nv.shared.reserved.0     --------------------------
	.section	.nv.shared.reserved.0,"aw",@nobits
	.weak		__nv_reservedSMEM_offset_0_alias
	.size		__nv_reservedSMEM_offset_0_alias, 0, 64
	.other		__nv_reservedSMEM_offset_0_alias,@"STO_CUDA_RESERVED_SHARED STV_DEFAULT"
__nv_reservedSMEM_offset_0_alias:
	.zero		0
	.zero		64


//--------------------- .nv.constant0._Z20vecAddKernelUnsharedPfS_S_i --------------------------
	.section	.nv.constant0._Z20vecAddKernelUnsharedPfS_S_i,"a",@progbits
	.sectionflags	@""
	.align	4
.nv.constant0._Z20vecAddKernelUnsharedPfS_S_i:
	.zero		924


//--------------------- SYMBOLS --------------------------

	.type		.nv.reservedSmem.offset0,@object
	.size		.nv.reservedSmem.offset0,0x4
